//
// Generated by NVIDIA NVVM Compiler
//
// Compiler Build ID: CL-36424714
// Cuda compilation tools, release 13.0, V13.0.88
// Based on NVVM 20.0.0
//

.version 9.0
.target sm_100
.address_size 64


.entry _Z4testPKiS0_Pim(
	.param .u64 .ptr .align 1 _Z4testPKiS0_Pim_param_0,
	.param .u64 .ptr .align 1 _Z4testPKiS0_Pim_param_1,
	.param .u64 .ptr .align 1 _Z4testPKiS0_Pim_param_2,
	.param .u64 _Z4testPKiS0_Pim_param_3
)
{
	.reg .pred 	%p<3>;
	.reg .b32 	%r<10>;
	.reg .b64 	%rd<17>;

	ld.param.u64 	%rd8, [_Z4testPKiS0_Pim_param_0];
	ld.param.u64 	%rd9, [_Z4testPKiS0_Pim_param_1];
	ld.param.u64 	%rd10, [_Z4testPKiS0_Pim_param_2];
	ld.param.u64 	%rd11, [_Z4testPKiS0_Pim_param_3];
	mov.u32 	%r2, %tid.x;
	mov.u32 	%r3, %ctaid.x;
	mov.u32 	%r4, %nctaid.x;
	mad.lo.s32 	%r5, %r3, %r4, %r2;
	cvt.u64.u32 	%rd16, %r5;
	mov.u32 	%r6, %ntid.x;
	mul.lo.s32 	%r1, %r6, %r4;
	setp.le.u64 	%p1, %rd11, %rd16;
	@%p1 bra 	$L__BB0_3;
	cvt.u64.u32 	%rd2, %r1;
	cvta.to.global.u64 	%rd3, %rd8;
	cvta.to.global.u64 	%rd4, %rd9;
	cvta.to.global.u64 	%rd5, %rd10;
$L__BB0_2:
	shl.b64 	%rd12, %rd16, 2;
	add.s64 	%rd13, %rd3, %rd12;
	ld.global.nc.u32 	%r7, [%rd13];
	add.s64 	%rd14, %rd4, %rd12;
	ld.global.nc.u32 	%r8, [%rd14];
	add.s32 	%r9, %r8, %r7;
	add.s64 	%rd15, %rd5, %rd12;
	st.global.u32 	[%rd15], %r9;
	add.s64 	%rd16, %rd16, %rd2;
	setp.lt.u64 	%p2, %rd16, %rd11;
	@%p2 bra 	$L__BB0_2;
$L__BB0_3:
	ret;

}


// ===== COMPILED SASS (sm_100) =====

	.target	sm_100

	.elftype	@"ET_EXEC"


//--------------------- .note.nv.tkinfo           --------------------------
	.section	.note.nv.tkinfo,"",@"SHT_NOTE"
	.sectionflags	@"SHF_NOTE_NV_TKINFO"
	.tkinfo
        /*0018*/ 	.word	0x00000002
        /*0030*/ 	.string	""
        /*0030*/ 	.string	"ptxas"
        /*0030*/ 	.string	"Cuda compilation tools, release 13.0, V13.0.88"
        /*0030*/ 	.string	"Build cuda_13.0.r13.0/compiler.36424714_0"
        /*0030*/ 	.string	"-arch sm_100 -m 64 "



//--------------------- .note.nv.cuinfo           --------------------------
	.section	.note.nv.cuinfo,"",@"SHT_NOTE"
	.sectionflags	@"SHF_NOTE_NV_CUINFO"
        /*0018*/ 	.short	0x0002
        /*001a*/ 	.short	0x0064
        /*001c*/ 	.short	0x0082
	.zero		2


//--------------------- .nv.info                  --------------------------
	.section	.nv.info,"",@"SHT_CUDA_INFO"
	.align	4


	//----- nvinfo : EIATTR_REGCOUNT
	.align		4
        /*0000*/ 	.byte	0x04, 0x2f
        /*0002*/ 	.short	(.L_1 - .L_0)
	.align		4
.L_0:
        /*0004*/ 	.word	index@(_Z4testPKiS0_Pim)
        /*0008*/ 	.word	0x0000000e


	//----- nvinfo : EIATTR_FRAME_SIZE
	.align		4
.L_1:
        /*000c*/ 	.byte	0x04, 0x11
        /*000e*/ 	.short	(.L_3 - .L_2)
	.align		4
.L_2:
        /*0010*/ 	.word	index@(_Z4testPKiS0_Pim)
        /*0014*/ 	.word	0x00000000


	//----- nvinfo : EIATTR_MIN_STACK_SIZE
	.align		4
.L_3:
        /*0018*/ 	.byte	0x04, 0x12
        /*001a*/ 	.short	(.L_5 - .L_4)
	.align		4
.L_4:
        /*001c*/ 	.word	index@(_Z4testPKiS0_Pim)
        /*0020*/ 	.word	0x00000000
.L_5:


//--------------------- .nv.compat                --------------------------
	.section	.nv.compat,"",@"SHT_CUDA_COMPAT_INFO"
	.align	4
        /*0000*/ 	.byte	0x02, 0x09, 0x00, 0x00, 0x02, 0x02, 0x01, 0x00, 0x02, 0x05, 0x05, 0x00, 0x03, 0x07, 0x01, 0x01
        /*0010*/ 	.byte	0x02, 0x03, 0x00, 0x00, 0x02, 0x06, 0x01, 0x00, 0x04, 0x0b, 0x08, 0x00, 0x09, 0x00, 0x00, 0x00
        /*0020*/ 	.byte	0x00, 0x00, 0x00, 0x00


//--------------------- .nv.info._Z4testPKiS0_Pim --------------------------
	.section	.nv.info._Z4testPKiS0_Pim,"",@"SHT_CUDA_INFO"
	.sectionflags	@""
	.align	4


	//----- nvinfo : EIATTR_CUDA_API_VERSION
	.align		4
        /*0000*/ 	.byte	0x04, 0x37
        /*0002*/ 	.short	(.L_7 - .L_6)
.L_6:
        /*0004*/ 	.word	0x00000082


	//----- nvinfo : EIATTR_KPARAM_INFO
	.align		4
.L_7:
        /*0008*/ 	.byte	0x04, 0x17
        /*000a*/ 	.short	(.L_9 - .L_8)
.L_8:
        /*000c*/ 	.word	0x00000000
        /*0010*/ 	.short	0x0003
        /*0012*/ 	.short	0x0018
        /*0014*/ 	.byte	0x00, 0xf0, 0x21, 0x00


	//----- nvinfo : EIATTR_KPARAM_INFO
	.align		4
.L_9:
        /*0018*/ 	.byte	0x04, 0x17
        /*001a*/ 	.short	(.L_11 - .L_10)
.L_10:
        /*001c*/ 	.word	0x00000000
        /*0020*/ 	.short	0x0002
        /*0022*/ 	.short	0x0010
        /*0024*/ 	.byte	0x00, 0xf5, 0x21, 0x00


	//----- nvinfo : EIATTR_KPARAM_INFO
	.align		4
.L_11:
        /*0028*/ 	.byte	0x04, 0x17
        /*002a*/ 	.short	(.L_13 - .L_12)
.L_12:
        /*002c*/ 	.word	0x00000000
        /*0030*/ 	.short	0x0001
        /*0032*/ 	.short	0x0008
        /*0034*/ 	.byte	0x00, 0xf5, 0x21, 0x00


	//----- nvinfo : EIATTR_KPARAM_INFO
	.align		4
.L_13:
        /*0038*/ 	.byte	0x04, 0x17
        /*003a*/ 	.short	(.L_15 - .L_14)
.L_14:
        /*003c*/ 	.word	0x00000000
        /*0040*/ 	.short	0x0000
        /*0042*/ 	.short	0x0000
        /*0044*/ 	.byte	0x00, 0xf5, 0x21, 0x00


	//----- nvinfo : EIATTR_SPARSE_MMA_MASK
	.align		4
.L_15:
        /*0048*/ 	.byte	0x03, 0x50
        /*004a*/ 	.short	0x0000


	//----- nvinfo : EIATTR_MAXREG_COUNT
	.align		4
        /*004c*/ 	.byte	0x03, 0x1b
        /*004e*/ 	.short	0x00ff


	//----- nvinfo : EIATTR_MERCURY_ISA_VERSION
	.align		4
        /*0050*/ 	.byte	0x03, 0x5f
        /*0052*/ 	.short	0x0101


	//----- nvinfo : EIATTR_VRC_CTA_INIT_COUNT
	.align		4
        /*0054*/ 	.byte	0x02, 0x4a
	.zero		1
	.zero		1


	//----- nvinfo : EIATTR_EXIT_INSTR_OFFSETS
	.align		4
        /*0058*/ 	.byte	0x04, 0x1c
        /*005a*/ 	.short	(.L_17 - .L_16)


	//   ....[0]....
.L_16:
        /*005c*/ 	.word	0x000000a0


	//   ....[1]....
        /*0060*/ 	.word	0x00000200


	//----- nvinfo : EIATTR_CRS_STACK_SIZE
	.align		4
.L_17:
        /*0064*/ 	.byte	0x04, 0x1e
        /*0066*/ 	.short	(.L_19 - .L_18)
.L_18:
        /*0068*/ 	.word	0x00000000


	//----- nvinfo : EIATTR_CBANK_PARAM_SIZE
	.align		4
.L_19:
        /*006c*/ 	.byte	0x03, 0x19
        /*006e*/ 	.short	0x0020


	//----- nvinfo : EIATTR_PARAM_CBANK
	.align		4
        /*0070*/ 	.byte	0x04, 0x0a
        /*0072*/ 	.short	(.L_21 - .L_20)
	.align		4
.L_20:
        /*0074*/ 	.word	index@(.nv.constant0._Z4testPKiS0_Pim)
        /*0078*/ 	.short	0x0380
        /*007a*/ 	.short	0x0020


	//----- nvinfo : EIATTR_SW_WAR
	.align		4
.L_21:
        /*007c*/ 	.byte	0x04, 0x36
        /*007e*/ 	.short	(.L_23 - .L_22)
.L_22:
        /*0080*/ 	.word	0x00000008
.L_23:


//--------------------- .nv.callgraph             --------------------------
	.section	.nv.callgraph,"",@"SHT_CUDA_CALLGRAPH"
	.align	4
	.sectionentsize	8
	.align		4
        /*0000*/ 	.word	0x00000000
	.align		4
        /*0004*/ 	.word	0xffffffff
	.align		4
        /*0008*/ 	.word	0x00000000
	.align		4
        /*000c*/ 	.word	0xfffffffe
	.align		4
        /*0010*/ 	.word	0x00000000
	.align		4
        /*0014*/ 	.word	0xfffffffd
	.align		4
        /*0018*/ 	.word	0x00000000
	.align		4
        /*001c*/ 	.word	0xfffffffc


//--------------------- .text._Z4testPKiS0_Pim    --------------------------
	.section	.text._Z4testPKiS0_Pim,"ax",@progbits
	.align	128
.text._Z4testPKiS0_Pim:
        .type           _Z4testPKiS0_Pim,@function
        .size           _Z4testPKiS0_Pim,(.L_x_2 - _Z4testPKiS0_Pim)
        .other          _Z4testPKiS0_Pim,@"STO_CUDA_ENTRY STV_DEFAULT"
_Z4testPKiS0_Pim:
[----:B------:R-:W-:Y:S01]  /*0000*/  LDC R1, c[0x0][0x37c] ;  /* 0x0000df00ff017b82 */ /* 0x000fe20000000800 */
[----:B------:R-:W0:Y:S07]  /*0010*/  S2R R0, SR_TID.X ;  /* 0x0000000000007919 */ /* 0x000e2e0000002100 */
[----:B------:R-:W0:Y:S01]  /*0020*/  S2UR UR4, SR_CTAID.X ;  /* 0x00000000000479c3 */ /* 0x000e220000002500 */
[----:B------:R-:W1:Y:S07]  /*0030*/  LDCU.64 UR6, c[0x0][0x398] ;  /* 0x00007300ff0677ac */ /* 0x000e6e0008000a00 */
[----:B------:R-:W0:Y:S01]  /*0040*/  LDC R3, c[0x0][0x370] ;  /* 0x0000dc00ff037b82 */ /* 0x000e220000000800 */
[----:B------:R-:W2:Y:S01]  /*0050*/  LDCU UR5, c[0x0][0x360] ;  /* 0x00006c00ff0577ac */ /* 0x000ea20008000800 */
[----:B0-----:R-:W-:-:S02]  /*0060*/  IMAD R0, R3, UR4, R0 ;  /* 0x0000000403007c24 */ /* 0x001fc4000f8e0200 */
[----:B--2---:R-:W-:-:S03]  /*0070*/  IMAD R8, R3, UR5, RZ ;  /* 0x0000000503087c24 */ /* 0x004fc6000f8e02ff */
[----:B-1----:R-:W-:-:S04]  /*0080*/  ISETP.GE.U32.AND P0, PT, R0, UR6, PT ;  /* 0x0000000600007c0c */ /* 0x002fc8000bf06070 */
[----:B------:R-:W-:-:S13]  /*0090*/  ISETP.GE.U32.AND.EX P0, PT, RZ, UR7, PT, P0 ;  /* 0x00000007ff007c0c */ /* 0x000fda000bf06100 */
[----:B------:R-:W-:Y:S05]  /*00a0*/  @P0 EXIT ;  /* 0x000000000000094d */ /* 0x000fea0003800000 */
[----:B------:R-:W-:Y:S01]  /*00b0*/  IMAD.MOV.U32 R11, RZ, RZ, RZ ;  /* 0x000000ffff0b7224 */ /* 0x000fe200078e00ff */
[----:B------:R-:W0:Y:S01]  /*00c0*/  LDCU.64 UR4, c[0x0][0x358] ;  /* 0x00006b00ff0477ac */ /* 0x000e220008000a00 */
[----:B------:R-:W1:Y:S01]  /*00d0*/  LDCU.64 UR12, c[0x0][0x390] ;  /* 0x00007200ff0c77ac */ /* 0x000e620008000a00 */
[----:B------:R-:W2:Y:S04]  /*00e0*/  LDCU.128 UR8, c[0x0][0x380] ;  /* 0x00007000ff0877ac */ /* 0x000ea80008000c00 */
.L_x_0:
[C---:B---3--:R-:W-:Y:S01]  /*00f0*/  IMAD.SHL.U32 R6, R0.reuse, 0x4, RZ ;  /* 0x0000000400067824 */ /* 0x048fe200078e00ff */
[----:B------:R-:W-:-:S04]  /*0100*/  SHF.L.U64.HI R7, R0, 0x2, R11 ;  /* 0x0000000200077819 */ /* 0x000fc8000001020b */
[C---:B--2---:R-:W-:Y:S02]  /*0110*/  IADD3 R4, P1, PT, R6.reuse, UR10, RZ ;  /* 0x0000000a06047c10 */ /* 0x044fe4000ff3e0ff */
[----:B------:R-:W-:Y:S02]  /*0120*/  IADD3 R2, P0, PT, R6, UR8, RZ ;  /* 0x0000000806027c10 */ /* 0x000fe4000ff1e0ff */
[C---:B------:R-:W-:Y:S02]  /*0130*/  IADD3.X R5, PT, PT, R7.reuse, UR11, RZ, P1, !PT ;  /* 0x0000000b07057c10 */ /* 0x040fe40008ffe4ff */
[----:B------:R-:W-:-:S04]  /*0140*/  IADD3.X R3, PT, PT, R7, UR9, RZ, P0, !PT ;  /* 0x0000000907037c10 */ /* 0x000fc800087fe4ff */
[----:B0-----:R-:W2:Y:S04]  /*0150*/  LDG.E.CONSTANT R5, desc[UR4][R4.64] ;  /* 0x0000000404057981 */ /* 0x001ea8000c1e9900 */
[----:B------:R-:W2:Y:S01]  /*0160*/  LDG.E.CONSTANT R2, desc[UR4][R2.64] ;  /* 0x0000000402027981 */ /* 0x000ea2000c1e9900 */
[----:B-1----:R-:W-:-:S04]  /*0170*/  IADD3 R6, P0, PT, R6, UR12, RZ ;  /* 0x0000000c06067c10 */ /* 0x002fc8000ff1e0ff */
[----:B------:R-:W-:Y:S02]  /*0180*/  IADD3.X R7, PT, PT, R7, UR13, RZ, P0, !PT ;  /* 0x0000000d07077c10 */ /* 0x000fe400087fe4ff */
[----:B------:R-:W-:-:S05]  /*0190*/  IADD3 R0, P0, PT, R8, R0, RZ ;  /* 0x0000000008007210 */ /* 0x000fca0007f1e0ff */
[----:B------:R-:W-:Y:S01]  /*01a0*/  IMAD.X R11, RZ, RZ, R11, P0 ;  /* 0x000000ffff0b7224 */ /* 0x000fe200000e060b */
[----:B------:R-:W-:-:S04]  /*01b0*/  ISETP.GE.U32.AND P0, PT, R0, UR6, PT ;  /* 0x0000000600007c0c */ /* 0x000fc8000bf06070 */
[----:B------:R-:W-:Y:S01]  /*01c0*/  ISETP.GE.U32.AND.EX P0, PT, R11, UR7, PT, P0 ;  /* 0x000000070b007c0c */ /* 0x000fe2000bf06100 */
[----:B--2---:R-:W-:-:S05]  /*01d0*/  IMAD.IADD R9, R2, 0x1, R5 ;  /* 0x0000000102097824 */ /* 0x004fca00078e0205 */
[----:B------:R3:W-:Y:S07]  /*01e0*/  STG.E desc[UR4][R6.64], R9 ;  /* 0x0000000906007986 */ /* 0x0007ee000c101904 */
[----:B------:R-:W-:Y:S05]  /*01f0*/  @!P0 BRA `(.L_x_0) ;  /* 0xfffffffc00bc8947 */ /* 0x000fea000383ffff */
[----:B------:R-:W-:Y:S05]  /*0200*/  EXIT ;  /* 0x000000000000794d */ /* 0x000fea0003800000 */
.L_x_1:
[----:B------:R-:W-:-:S00]  /*0210*/  BRA `(.L_x_1) ;  /* 0xfffffffc00fc7947 */ /* 0x000fc0000383ffff */
[----:B------:R-:W-:-:S00]  /*0220*/  NOP ;  /* 0x0000000000007918 */ /* 0x000fc00000000000 */
        /* <DEDUP_REMOVED lines=13> */
.L_x_2:


//--------------------- .nv.shared.reserved.0     --------------------------
	.section	.nv.shared.reserved.0,"aw",@nobits
	.weak		__nv_reservedSMEM_offset_0_alias
	.size		__nv_reservedSMEM_offset_0_alias, 0, 64
	.other		__nv_reservedSMEM_offset_0_alias,@"STO_CUDA_RESERVED_SHARED STV_DEFAULT"
__nv_reservedSMEM_offset_0_alias:
	.zero		0
	.zero		64


//--------------------- .nv.constant0._Z4testPKiS0_Pim --------------------------
	.section	.nv.constant0._Z4testPKiS0_Pim,"a",@progbits
	.sectionflags	@""
	.align	4
.nv.constant0._Z4testPKiS0_Pim:
	.zero		928


//--------------------- SYMBOLS --------------------------

	.type		.nv.reservedSmem.offset0,@object
	.size		.nv.reservedSmem.offset0,0x4
